	.headerflags	@"EF_CUDA_TEXMODE_UNIFIED EF_CUDA_64BIT_ADDRESS EF_CUDA_ACCELERATORS EF_CUDA_SM90 EF_CUDA_VIRTUAL_SM(EF_CUDA_SM90)"
	.elftype	@"ET_EXEC"


//--------------------- .nv.info                  --------------------------
	.section	.nv.info,"",@"SHT_CUDA_INFO"
	.align	4


	//----- nvinfo : EIATTR_REGCOUNT
	.align		4
        /*0000*/ 	.byte	0x04, 0x2f
        /*0002*/ 	.short	(.L_3 - .L_2)
	.align		4
.L_2:
        /*0004*/ 	.word	index@(triton_poi_fused__native_batch_norm_legit_no_training_cat_relu_20)
        /*0008*/ 	.word	0x0000001e


	//----- nvinfo : EIATTR_MIN_STACK_SIZE
	.align		4
.L_3:
        /*000c*/ 	.byte	0x04, 0x12
        /*000e*/ 	.short	(.L_5 - .L_4)
	.align		4
.L_4:
        /*0010*/ 	.word	index@(triton_poi_fused__native_batch_norm_legit_no_training_cat_relu_20)
        /*0014*/ 	.word	0x00000000


	//----- nvinfo : EIATTR_FRAME_SIZE
	.align		4
.L_5:
        /*0018*/ 	.byte	0x04, 0x11
        /*001a*/ 	.short	(.L_7 - .L_6)
	.align		4
.L_6:
        /*001c*/ 	.word	index@(triton_poi_fused__native_batch_norm_legit_no_training_cat_relu_20)
        /*0020*/ 	.word	0x00000000


	//----- nvinfo : EIATTR_MIN_STACK_SIZE
	.align		4
.L_7:
        /*0024*/ 	.byte	0x04, 0x12
        /*0026*/ 	.short	(.L_9 - .L_8)
	.align		4
.L_8:
        /*0028*/ 	.word	index@(triton_poi_fused__native_batch_norm_legit_no_training_cat_relu_20)
        /*002c*/ 	.word	0x00000000
.L_9:


//--------------------- .nv.info.triton_poi_fused__native_batch_norm_legit_no_training_cat_relu_20 --------------------------
	.section	.nv.info.triton_poi_fused__native_batch_norm_legit_no_training_cat_relu_20,"",@"SHT_CUDA_INFO"
	.sectionflags	@""
	.align	4


	//----- nvinfo : EIATTR_CUDA_API_VERSION
	.align		4
        /*0000*/ 	.byte	0x04, 0x37
        /*0002*/ 	.short	(.L_11 - .L_10)
.L_10:
        /*0004*/ 	.word	0x0000007c


	//----- nvinfo : EIATTR_KPARAM_INFO
	.align		4
.L_11:
        /*0008*/ 	.byte	0x04, 0x17
        /*000a*/ 	.short	(.L_13 - .L_12)
.L_12:
        /*000c*/ 	.word	0x00000000
        /*0010*/ 	.short	0x0008
        /*0012*/ 	.short	0x0040
        /*0014*/ 	.byte	0x00, 0xf0, 0x11, 0x00


	//----- nvinfo : EIATTR_KPARAM_INFO
	.align		4
.L_13:
        /*0018*/ 	.byte	0x04, 0x17
        /*001a*/ 	.short	(.L_15 - .L_14)
.L_14:
        /*001c*/ 	.word	0x00000000
        /*0020*/ 	.short	0x0007
        /*0022*/ 	.short	0x0038
        /*0024*/ 	.byte	0x00, 0xf4, 0x21, 0x00


	//----- nvinfo : EIATTR_KPARAM_INFO
	.align		4
.L_15:
        /*0028*/ 	.byte	0x04, 0x17
        /*002a*/ 	.short	(.L_17 - .L_16)
.L_16:
        /*002c*/ 	.word	0x00000000
        /*0030*/ 	.short	0x0006
        /*0032*/ 	.short	0x0030
        /*0034*/ 	.byte	0x00, 0xf4, 0x21, 0x00


	//----- nvinfo : EIATTR_KPARAM_INFO
	.align		4
.L_17:
        /*0038*/ 	.byte	0x04, 0x17
        /*003a*/ 	.short	(.L_19 - .L_18)
.L_18:
        /*003c*/ 	.word	0x00000000
        /*0040*/ 	.short	0x0005
        /*0042*/ 	.short	0x0028
        /*0044*/ 	.byte	0x00, 0xf4, 0x21, 0x00


	//----- nvinfo : EIATTR_KPARAM_INFO
	.align		4
.L_19:
        /*0048*/ 	.byte	0x04, 0x17
        /*004a*/ 	.short	(.L_21 - .L_20)
.L_20:
        /*004c*/ 	.word	0x00000000
        /*0050*/ 	.short	0x0004
        /*0052*/ 	.short	0x0020
        /*0054*/ 	.byte	0x00, 0xf4, 0x21, 0x00


	//----- nvinfo : EIATTR_KPARAM_INFO
	.align		4
.L_21:
        /*0058*/ 	.byte	0x04, 0x17
        /*005a*/ 	.short	(.L_23 - .L_22)
.L_22:
        /*005c*/ 	.word	0x00000000
        /*0060*/ 	.short	0x0003
        /*0062*/ 	.short	0x0018
        /*0064*/ 	.byte	0x00, 0xf4, 0x21, 0x00


	//----- nvinfo : EIATTR_KPARAM_INFO
	.align		4
.L_23:
        /*0068*/ 	.byte	0x04, 0x17
        /*006a*/ 	.short	(.L_25 - .L_24)
.L_24:
        /*006c*/ 	.word	0x00000000
        /*0070*/ 	.short	0x0002
        /*0072*/ 	.short	0x0010
        /*0074*/ 	.byte	0x00, 0xf4, 0x21, 0x00


	//----- nvinfo : EIATTR_KPARAM_INFO
	.align		4
.L_25:
        /*0078*/ 	.byte	0x04, 0x17
        /*007a*/ 	.short	(.L_27 - .L_26)
.L_26:
        /*007c*/ 	.word	0x00000000
        /*0080*/ 	.short	0x0001
        /*0082*/ 	.short	0x0008
        /*0084*/ 	.byte	0x00, 0xf4, 0x21, 0x00


	//----- nvinfo : EIATTR_KPARAM_INFO
	.align		4
.L_27:
        /*0088*/ 	.byte	0x04, 0x17
        /*008a*/ 	.short	(.L_29 - .L_28)
.L_28:
        /*008c*/ 	.word	0x00000000
        /*0090*/ 	.short	0x0000
        /*0092*/ 	.short	0x0000
        /*0094*/ 	.byte	0x00, 0xf4, 0x21, 0x00


	//----- nvinfo : EIATTR_SPARSE_MMA_MASK
	.align		4
.L_29:
        /*0098*/ 	.byte	0x03, 0x50
        /*009a*/ 	.short	0x0000


	//----- nvinfo : EIATTR_MAXREG_COUNT
	.align		4
        /*009c*/ 	.byte	0x03, 0x1b
        /*009e*/ 	.short	0x00ff


	//----- nvinfo : EIATTR_EXIT_INSTR_OFFSETS
	.align		4
        /*00a0*/ 	.byte	0x04, 0x1c
        /*00a2*/ 	.short	(.L_31 - .L_30)


	//   ....[0]....
.L_30:
        /*00a4*/ 	.word	0x00000620


	//----- nvinfo : EIATTR_REQNTID
	.align		4
.L_31:
        /*00a8*/ 	.byte	0x04, 0x10
        /*00aa*/ 	.short	(.L_33 - .L_32)
.L_32:
        /*00ac*/ 	.word	0x00000080
        /*00b0*/ 	.word	0x00000001
        /*00b4*/ 	.word	0x00000001


	//----- nvinfo : EIATTR_CBANK_PARAM_SIZE
	.align		4
.L_33:
        /*00b8*/ 	.byte	0x03, 0x19
        /*00ba*/ 	.short	0x0044


	//----- nvinfo : EIATTR_PARAM_CBANK
	.align		4
        /*00bc*/ 	.byte	0x04, 0x0a
        /*00be*/ 	.short	(.L_35 - .L_34)
	.align		4
.L_34:
        /*00c0*/ 	.word	index@(.nv.constant0.triton_poi_fused__native_batch_norm_legit_no_training_cat_relu_20)
        /*00c4*/ 	.short	0x0210
        /*00c6*/ 	.short	0x0044


	//----- nvinfo : EIATTR_SW_WAR
	.align		4
.L_35:
        /*00c8*/ 	.byte	0x04, 0x36
        /*00ca*/ 	.short	(.L_37 - .L_36)
.L_36:
        /*00cc*/ 	.word	0x00000008
.L_37:


//--------------------- .nv.callgraph             --------------------------
	.section	.nv.callgraph,"",@"SHT_CUDA_CALLGRAPH"
	.align	4
	.sectionentsize	8
	.align		4
        /*0000*/ 	.word	0x00000000
	.align		4
        /*0004*/ 	.word	0xffffffff
	.align		4
        /*0008*/ 	.word	0x00000000
	.align		4
        /*000c*/ 	.word	0xfffffffe
	.align		4
        /*0010*/ 	.word	0x00000000
	.align		4
        /*0014*/ 	.word	0xfffffffd
	.align		4
        /*0018*/ 	.word	0x00000000
	.align		4
        /*001c*/ 	.word	0xfffffffc


//--------------------- .nv.constant4             --------------------------
	.section	.nv.constant4,"a",@progbits
	.align	8
	.align		8
.nv.constant4:
        /*0000*/ 	.dword	_$_str
	.align		8
        /*0008*/ 	.dword	_$_str_$_2


//--------------------- .text.triton_poi_fused__native_batch_norm_legit_no_training_cat_relu_20 --------------------------
	.section	.text.triton_poi_fused__native_batch_norm_legit_no_training_cat_relu_20,"ax",@progbits
	.align	128
        .global         triton_poi_fused__native_batch_norm_legit_no_training_cat_relu_20
        .type           triton_poi_fused__native_batch_norm_legit_no_training_cat_relu_20,@function
        .size           triton_poi_fused__native_batch_norm_legit_no_training_cat_relu_20,(.L_x_1 - triton_poi_fused__native_batch_norm_legit_no_training_cat_relu_20)
        .other          triton_poi_fused__native_batch_norm_legit_no_training_cat_relu_20,@"STO_CUDA_ENTRY STV_DEFAULT"
triton_poi_fused__native_batch_norm_legit_no_training_cat_relu_20:
.text.triton_poi_fused__native_batch_norm_legit_no_training_cat_relu_20:
[----:B------:R-:W-:Y:S01]  /*0000*/  LDC R1, c[0x0][0x28] ;  /* 0x00000a00ff017b82 */ /* 0x000fe20000000800 */
[----:B------:R-:W1:Y:S07]  /*0010*/  S2R R0, SR_TID.X ;  /* 0x0000000000007919 */ /* 0x000e6e0000002100 */
[----:B------:R-:W2:Y:S01]  /*0020*/  LDC.64 R6, c[0x0][0x228] ;  /* 0x00008a00ff067b82 */ /* 0x000ea20000000a00 */
[----:B------:R-:W-:Y:S01]  /*0030*/  ULDC.64 UR4, c[0x0][0x208] ;  /* 0x0000820000047ab9 */ /* 0x000fe20000000a00 */
[----:B------:R-:W-:Y:S01]  /*0040*/  ULDC.64 UR6, c[0x0][0x218] ;  /* 0x0000860000067ab9 */ /* 0x000fe20000000a00 */
[----:B------:R-:W3:Y:S05]  /*0050*/  S2R R3, SR_CTAID.X ;  /* 0x0000000000037919 */ /* 0x000eea0000002500 */
[----:B------:R-:W4:Y:S08]  /*0060*/  LDC.64 R14, c[0x0][0x220] ;  /* 0x00008800ff0e7b82 */ /* 0x000f300000000a00 */
[----:B------:R-:W5:Y:S01]  /*0070*/  LDC.64 R22, c[0x0][0x230] ;  /* 0x00008c00ff167b82 */ /* 0x000f620000000a00 */
[----:B-1----:R-:W-:-:S05]  /*0080*/  IMAD.SHL.U32 R0, R0, 0x4, RZ ;  /* 0x0000000400007824 */ /* 0x002fca00078e00ff */
[----:B------:R-:W-:-:S05]  /*0090*/  LOP3.LUT R0, R0, 0x1fc, RZ, 0xc0, !PT ;  /* 0x000001fc00007812 */ /* 0x000fca00078ec0ff */
[----:B---3--:R-:W-:-:S04]  /*00a0*/  IMAD R0, R3, 0x200, R0 ;  /* 0x0000020003007824 */ /* 0x008fc800078e0200 */
[----:B------:R-:W-:Y:S01]  /*00b0*/  IMAD.HI R9, R0, 0x2e8ba2e9, RZ ;  /* 0x2e8ba2e900097827 */ /* 0x000fe200078e02ff */
[----:B------:R-:W-:-:S04]  /*00c0*/  SHF.R.S32.HI R3, RZ, 0x1f, R0 ;  /* 0x0000001fff037819 */ /* 0x000fc80000011400 */
[----:B------:R-:W-:-:S04]  /*00d0*/  LEA.HI R8, R3, R0, RZ, 0x6 ;  /* 0x0000000003087211 */ /* 0x000fc800078f30ff */
[----:B------:R-:W-:-:S05]  /*00e0*/  SHF.R.S32.HI R3, RZ, 0x6, R8 ;  /* 0x00000006ff037819 */ /* 0x000fca0000011408 */
[----:B------:R-:W-:-:S05]  /*00f0*/  IMAD.HI R2, R3, 0x2e8ba2e9, RZ ;  /* 0x2e8ba2e903027827 */ /* 0x000fca00078e02ff */
[----:B------:R-:W-:-:S04]  /*0100*/  SHF.R.U32.HI R5, RZ, 0x1f, R2 ;  /* 0x0000001fff057819 */ /* 0x000fc80000011602 */
[----:B------:R-:W-:Y:S02]  /*0110*/  LEA.HI.SX32 R2, R2, R5, 0x1b ;  /* 0x0000000502027211 */ /* 0x000fe400078fdaff */
[----:B------:R-:W-:Y:S01]  /*0120*/  SHF.R.U32.HI R10, RZ, 0x1f, R9 ;  /* 0x0000001fff0a7819 */ /* 0x000fe20000011609 */
[----:B------:R-:W1:Y:S02]  /*0130*/  LDC.64 R4, c[0x0][0x210] ;  /* 0x00008400ff047b82 */ /* 0x000e640000000a00 */
[----:B------:R-:W-:-:S04]  /*0140*/  IMAD R3, R2, -0xb0, R3 ;  /* 0xffffff5002037824 */ /* 0x000fc800078e0203 */
[----:B--2---:R-:W-:-:S05]  /*0150*/  IMAD.WIDE R6, R3, 0x4, R6 ;  /* 0x0000000403067825 */ /* 0x004fca00078e0206 */
[----:B------:R2:W3:Y:S01]  /*0160*/  LDG.E.EL R2, desc[UR4][R6.64] ;  /* 0x0000000406027981 */ /* 0x0004e2000c2e1900 */
[----:B------:R-:W-:Y:S02]  /*0170*/  LEA.HI.SX32 R11, R9, R10, 0x15 ;  /* 0x0000000a090b7211 */ /* 0x000fe400078faaff */
[----:B------:R-:W-:Y:S01]  /*0180*/  LOP3.LUT R9, R8, 0xffffffc0, RZ, 0xc0, !PT ;  /* 0xffffffc008097812 */ /* 0x000fe200078ec0ff */
[C---:B------:R-:W-:Y:S01]  /*0190*/  IMAD.SHL.U32 R8, R3.reuse, 0x40, RZ ;  /* 0x0000004003087824 */ /* 0x040fe200078e00ff */
[----:B------:R-:W-:Y:S01]  /*01a0*/  ISETP.GE.AND P2, PT, R3, 0xa4, PT ;  /* 0x000000a40300780c */ /* 0x000fe20003f46270 */
[C---:B------:R-:W-:Y:S02]  /*01b0*/  IMAD R10, R11.reuse, 0x300, RZ ;  /* 0x000003000b0a7824 */ /* 0x040fe400078e02ff */
[----:B------:R-:W-:Y:S02]  /*01c0*/  IMAD.IADD R9, R0, 0x1, -R9 ;  /* 0x0000000100097824 */ /* 0x000fe400078e0a09 */
[----:B--2---:R-:W-:Y:S01]  /*01d0*/  IMAD R6, R11, -0x2c00, R0 ;  /* 0xffffd4000b067824 */ /* 0x004fe200078e0200 */
[----:B------:R-:W-:-:S02]  /*01e0*/  SHF.R.S32.HI R13, RZ, 0x1f, R10 ;  /* 0x0000001fff0d7819 */ /* 0x000fc4000001140a */
[----:B------:R-:W-:Y:S01]  /*01f0*/  IADD3 R10, P0, P1, R8, R9, R10 ;  /* 0x00000009080a7210 */ /* 0x000fe2000791e00a */
[----:B------:R-:W-:Y:S01]  /*0200*/  IMAD R25, R11, 0x2900, R6 ;  /* 0x000029000b197824 */ /* 0x000fe200078e0206 */
[----:B------:R-:W-:Y:S02]  /*0210*/  SHF.R.S32.HI R9, RZ, 0x1f, R9 ;  /* 0x0000001fff097819 */ /* 0x000fe40000011409 */
[----:B------:R-:W-:Y:S02]  /*0220*/  CS2R R6, SRZ ;  /* 0x0000000000067805 */ /* 0x000fe4000001ff00 */
[----:B------:R-:W-:Y:S01]  /*0230*/  SHF.R.S32.HI R8, RZ, 0x1f, R8 ;  /* 0x0000001fff087819 */ /* 0x000fe20000011408 */
[----:B-1----:R-:W-:Y:S01]  /*0240*/  IMAD.WIDE R24, R25, 0x4, R4 ;  /* 0x0000000419187825 */ /* 0x002fe200078e0204 */
[----:B------:R-:W-:Y:S02]  /*0250*/  CS2R R4, SRZ ;  /* 0x0000000000047805 */ /* 0x000fe4000001ff00 */
[----:B------:R-:W-:-:S02]  /*0260*/  IADD3.X R9, R8, R9, R13, P0, P1 ;  /* 0x0000000908097210 */ /* 0x000fc400007e240d */
[C---:B------:R-:W-:Y:S01]  /*0270*/  LEA R16, P0, R10.reuse, UR6, 0x2 ;  /* 0x000000060a107c11 */ /* 0x040fe2000f8010ff */
[----:B------:R-:W1:Y:S03]  /*0280*/  LDC.64 R12, c[0x0][0x238] ;  /* 0x00008e00ff0c7b82 */ /* 0x000e660000000a00 */
[----:B------:R-:W-:Y:S02]  /*0290*/  LEA.HI.X R17, R10, UR7, R9, 0x2, P0 ;  /* 0x000000070a117c11 */ /* 0x000fe400080f1409 */
[----:B------:R-:W-:Y:S02]  /*02a0*/  CS2R R8, SRZ ;  /* 0x0000000000087805 */ /* 0x000fe4000001ff00 */
[C---:B------:R-:W-:Y:S02]  /*02b0*/  ISETP.GT.AND P0, PT, R3.reuse, 0xa3, PT ;  /* 0x000000a30300780c */ /* 0x040fe40003f04270 */
[----:B------:R-:W-:Y:S01]  /*02c0*/  CS2R R10, SRZ ;  /* 0x00000000000a7805 */ /* 0x000fe2000001ff00 */
[----:B----4-:R-:W-:-:S05]  /*02d0*/  IMAD.WIDE R20, R3, 0x4, R14 ;  /* 0x0000000403147825 */ /* 0x010fca00078e020e */
[----:B------:R-:W2:Y:S01]  /*02e0*/  @!P2 LDG.E.128 R8, desc[UR4][R24.64] ;  /* 0x000000041808a981 */ /* 0x000ea2000c1e1d00 */
[----:B-----5:R-:W-:-:S03]  /*02f0*/  IMAD.WIDE R22, R3, 0x4, R22 ;  /* 0x0000000403167825 */ /* 0x020fc600078e0216 */
[----:B------:R-:W4:Y:S04]  /*0300*/  LDG.E.EL R14, desc[UR4][R20.64] ;  /* 0x00000004140e7981 */ /* 0x000f28000c2e1900 */
[----:B------:R5:W4:Y:S01]  /*0310*/  @P0 LDG.E.128 R4, desc[UR4][R16.64+-0xa400] ;  /* 0xff5c000410040981 */ /* 0x000b22000c1e1d00 */
[----:B-1----:R-:W-:-:S03]  /*0320*/  IMAD.WIDE R18, R3, 0x4, R12 ;  /* 0x0000000403127825 */ /* 0x002fc600078e020c */
[----:B------:R-:W4:Y:S01]  /*0330*/  LDG.E.EL R15, desc[UR4][R22.64] ;  /* 0x00000004160f7981 */ /* 0x000f22000c2e1900 */
[----:B------:R-:W1:Y:S03]  /*0340*/  LDC.64 R12, c[0x0][0x240] ;  /* 0x00009000ff0c7b82 */ /* 0x000e660000000a00 */
[----:B------:R-:W4:Y:S01]  /*0350*/  LDG.E.EL R18, desc[UR4][R18.64] ;  /* 0x0000000412127981 */ /* 0x000f22000c2e1900 */
[----:B-----5:R-:W-:Y:S02]  /*0360*/  IMAD.MOV.U32 R16, RZ, RZ, 0x3e800000 ;  /* 0x3e800000ff107424 */ /* 0x020fe400078e00ff */
[----:B-1----:R-:W-:-:S04]  /*0370*/  IMAD.WIDE R12, R0, 0x4, R12 ;  /* 0x00000004000c7825 */ /* 0x002fc800078e020c */
[----:B---3--:R-:W-:Y:S02]  /*0380*/  FADD R26, R2, 9.9999997473787516356e-06 ;  /* 0x3727c5ac021a7421 */ /* 0x008fe40000000000 */
[----:B------:R-:W1:Y:S02]  /*0390*/  LDC.64 R2, c[0x0][0x248] ;  /* 0x00009200ff027b82 */ /* 0x000e640000000a00 */
[----:B------:R-:W3:Y:S02]  /*03a0*/  MUFU.SQRT R27, R26 ;  /* 0x0000001a001b7308 */ /* 0x000ee40000002000 */
[C---:B---3--:R-:W-:Y:S02]  /*03b0*/  FSETP.GT.AND P1, PT, R27.reuse, 8.50705917302346158658e+37, PT ;  /* 0x7e8000001b00780b */ /* 0x048fe40003f24000 */
[----:B------:R-:W-:-:S11]  /*03c0*/  FSETP.GEU.AND P3, PT, R27, 1.175494350822287508e-38, PT ;  /* 0x008000001b00780b */ /* 0x000fd60003f6e000 */
[----:B------:R-:W-:-:S04]  /*03d0*/  @P1 FMUL R27, R27, 0.25 ;  /* 0x3e8000001b1b1820 */ /* 0x000fc80000400000 */
[----:B------:R-:W-:-:S06]  /*03e0*/  @!P3 FMUL R27, R27, 16777216 ;  /* 0x4b8000001b1bb820 */ /* 0x000fcc0000400000 */
[----:B------:R-:W3:Y:S01]  /*03f0*/  MUFU.RCP R27, R27 ;  /* 0x0000001b001b7308 */ /* 0x000ee20000001000 */
[----:B------:R-:W-:Y:S02]  /*0400*/  FSEL R16, R16, 1, P1 ;  /* 0x3f80000010107808 */ /* 0x000fe40000800000 */
[----:B--2---:R-:W-:Y:S02]  /*0410*/  SEL R11, R11, RZ, !P2 ;  /* 0x000000ff0b0b7207 */ /* 0x004fe40005000000 */
[----:B------:R-:W-:Y:S01]  /*0420*/  SEL R9, R9, RZ, !P2 ;  /* 0x000000ff09097207 */ /* 0x000fe20005000000 */
[----:B------:R-:W-:Y:S01]  /*0430*/  @!P3 FMUL R16, R16, 16777216 ;  /* 0x4b8000001010b820 */ /* 0x000fe20000400000 */
[----:B------:R-:W-:Y:S02]  /*0440*/  SEL R10, R10, RZ, !P2 ;  /* 0x000000ff0a0a7207 */ /* 0x000fe40005000000 */
[----:B----4-:R-:W-:Y:S02]  /*0450*/  @P2 SEL R11, R7, RZ, P0 ;  /* 0x000000ff070b2207 */ /* 0x010fe40000000000 */
[----:B------:R-:W-:-:S02]  /*0460*/  @P2 SEL R9, R5, RZ, P0 ;  /* 0x000000ff05092207 */ /* 0x000fc40000000000 */
[----:B------:R-:W-:Y:S02]  /*0470*/  SEL R8, R8, RZ, !P2 ;  /* 0x000000ff08087207 */ /* 0x000fe40005000000 */
[----:B------:R-:W-:Y:S02]  /*0480*/  @P2 SEL R10, R6, RZ, P0 ;  /* 0x000000ff060a2207 */ /* 0x000fe40000000000 */
[----:B------:R-:W-:Y:S01]  /*0490*/  @P2 SEL R8, R4, RZ, P0 ;  /* 0x000000ff04082207 */ /* 0x000fe20000000000 */
[----:B---3--:R-:W-:Y:S01]  /*04a0*/  FMUL R27, R27, R16 ;  /* 0x000000101b1b7220 */ /* 0x008fe20000400000 */
[C---:B------:R-:W-:Y:S01]  /*04b0*/  FADD R16, -R14.reuse, R11 ;  /* 0x0000000b0e107221 */ /* 0x040fe20000000100 */
[C---:B------:R-:W-:Y:S01]  /*04c0*/  FADD R4, -R14.reuse, R9 ;  /* 0x000000090e047221 */ /* 0x040fe20000000100 */
[C---:B------:R-:W-:Y:S01]  /*04d0*/  FADD R6, -R14.reuse, R10 ;  /* 0x0000000a0e067221 */ /* 0x040fe20000000100 */
[----:B------:R-:W-:Y:S01]  /*04e0*/  FADD R14, -R14, R8 ;  /* 0x000000080e0e7221 */ /* 0x000fe20000000100 */
[C---:B------:R-:W-:Y:S01]  /*04f0*/  FMUL R5, R27.reuse, R16 ;  /* 0x000000101b057220 */ /* 0x040fe20000400000 */
[C---:B------:R-:W-:Y:S01]  /*0500*/  FMUL R4, R27.reuse, R4 ;  /* 0x000000041b047220 */ /* 0x040fe20000400000 */
[C---:B------:R-:W-:Y:S01]  /*0510*/  FMUL R7, R27.reuse, R6 ;  /* 0x000000061b077220 */ /* 0x040fe20000400000 */
[----:B------:R-:W-:Y:S01]  /*0520*/  FMUL R27, R27, R14 ;  /* 0x0000000e1b1b7220 */ /* 0x000fe20000400000 */
[C-C-:B------:R-:W-:Y:S01]  /*0530*/  FFMA R5, R15.reuse, R5, R18.reuse ;  /* 0x000000050f057223 */ /* 0x140fe20000000012 */
[C-C-:B------:R-:W-:Y:S01]  /*0540*/  FFMA R4, R15.reuse, R4, R18.reuse ;  /* 0x000000040f047223 */ /* 0x140fe20000000012 */
[C-C-:B------:R-:W-:Y:S01]  /*0550*/  FFMA R6, R15.reuse, R7, R18.reuse ;  /* 0x000000070f067223 */ /* 0x140fe20000000012 */
[----:B------:R-:W-:-:S02]  /*0560*/  FFMA R27, R15, R27, R18 ;  /* 0x0000001b0f1b7223 */ /* 0x000fc40000000012 */
[----:B------:R-:W-:Y:S02]  /*0570*/  FSETP.GEU.AND P0, PT, R5, RZ, PT ;  /* 0x000000ff0500720b */ /* 0x000fe40003f0e000 */
[----:B------:R-:W-:Y:S02]  /*0580*/  FSETP.GEU.AND P2, PT, R4, RZ, PT ;  /* 0x000000ff0400720b */ /* 0x000fe40003f4e000 */
[----:B------:R-:W-:Y:S02]  /*0590*/  FSETP.GEU.AND P1, PT, R6, RZ, PT ;  /* 0x000000ff0600720b */ /* 0x000fe40003f2e000 */
[----:B------:R-:W-:Y:S02]  /*05a0*/  FSETP.GEU.AND P3, PT, R27, RZ, PT ;  /* 0x000000ff1b00720b */ /* 0x000fe40003f6e000 */
[----:B------:R-:W-:Y:S01]  /*05b0*/  SEL R7, R5, RZ, P0 ;  /* 0x000000ff05077207 */ /* 0x000fe20000000000 */
[----:B-1----:R-:W-:Y:S01]  /*05c0*/  IMAD.WIDE R2, R0, 0x4, R2 ;  /* 0x0000000400027825 */ /* 0x002fe200078e0202 */
[----:B------:R-:W-:-:S02]  /*05d0*/  SEL R5, R4, RZ, P2 ;  /* 0x000000ff04057207 */ /* 0x000fc40001000000 */
[----:B------:R-:W-:Y:S02]  /*05e0*/  SEL R6, R6, RZ, P1 ;  /* 0x000000ff06067207 */ /* 0x000fe40000800000 */
[----:B------:R-:W-:Y:S01]  /*05f0*/  SEL R4, R27, RZ, P3 ;  /* 0x000000ff1b047207 */ /* 0x000fe20001800000 */
[----:B------:R-:W-:Y:S04]  /*0600*/  STG.E.128 desc[UR4][R12.64], R8 ;  /* 0x000000080c007986 */ /* 0x000fe8000c101d04 */
[----:B------:R-:W-:Y:S01]  /*0610*/  STG.E.128 desc[UR4][R2.64], R4 ;  /* 0x0000000402007986 */ /* 0x000fe2000c101d04 */
[----:B------:R-:W-:Y:S05]  /*0620*/  EXIT ;  /* 0x000000000000794d */ /* 0x000fea0003800000 */
.L_x_0:
[----:B------:R-:W-:-:S00]  /*0630*/  BRA `(.L_x_0) ;  /* 0xfffffffc00fc7947 */ /* 0x000fc0000383ffff */
[----:B------:R-:W-:-:S00]  /*0640*/  NOP ;  /* 0x0000000000007918 */ /* 0x000fc00000000000 */
        /* <DEDUP_REMOVED lines=11> */
.L_x_1:


//--------------------- .nv.global.init           --------------------------
	.section	.nv.global.init,"aw",@progbits
.nv.global.init:
	.type		_$_str,@object
	.size		_$_str,(_$_str_$_2 - _$_str)
_$_str:
        /*0000*/ 	.byte	0x5f, 0x5f, 0x43, 0x55, 0x44, 0x41, 0x5f, 0x46, 0x54, 0x5a, 0x00
	.type		_$_str_$_2,@object
	.size		_$_str_$_2,(.L_1 - _$_str_$_2)
_$_str_$_2:
        /*000b*/ 	.byte	0x5f, 0x5f, 0x43, 0x55, 0x44, 0x41, 0x5f, 0x50, 0x52, 0x45, 0x43, 0x5f, 0x53, 0x51, 0x52, 0x54
        /*001b*/ 	.byte	0x00
.L_1:


//--------------------- .nv.constant0.triton_poi_fused__native_batch_norm_legit_no_training_cat_relu_20 --------------------------
	.section	.nv.constant0.triton_poi_fused__native_batch_norm_legit_no_training_cat_relu_20,"a",@progbits
	.sectionflags	@""
	.align	4
.nv.constant0.triton_poi_fused__native_batch_norm_legit_no_training_cat_relu_20:
	.zero		596
